	.headerflags	@"EF_CUDA_TEXMODE_UNIFIED EF_CUDA_64BIT_ADDRESS EF_CUDA_ACCELERATORS EF_CUDA_SM90 EF_CUDA_VIRTUAL_SM(EF_CUDA_SM90)"
	.elftype	@"ET_EXEC"


//--------------------- .nv.info                  --------------------------
	.section	.nv.info,"",@"SHT_CUDA_INFO"
	.align	4


	//----- nvinfo : EIATTR_REGCOUNT
	.align		4
        /*0000*/ 	.byte	0x04, 0x2f
        /*0002*/ 	.short	(.L_1 - .L_0)
	.align		4
.L_0:
        /*0004*/ 	.word	index@(triton_poi_fused_convolution_relu_54)
        /*0008*/ 	.word	0x0000000c


	//----- nvinfo : EIATTR_MIN_STACK_SIZE
	.align		4
.L_1:
        /*000c*/ 	.byte	0x04, 0x12
        /*000e*/ 	.short	(.L_3 - .L_2)
	.align		4
.L_2:
        /*0010*/ 	.word	index@(triton_poi_fused_convolution_relu_54)
        /*0014*/ 	.word	0x00000000


	//----- nvinfo : EIATTR_FRAME_SIZE
	.align		4
.L_3:
        /*0018*/ 	.byte	0x04, 0x11
        /*001a*/ 	.short	(.L_5 - .L_4)
	.align		4
.L_4:
        /*001c*/ 	.word	index@(triton_poi_fused_convolution_relu_54)
        /*0020*/ 	.word	0x00000000


	//----- nvinfo : EIATTR_MIN_STACK_SIZE
	.align		4
.L_5:
        /*0024*/ 	.byte	0x04, 0x12
        /*0026*/ 	.short	(.L_7 - .L_6)
	.align		4
.L_6:
        /*0028*/ 	.word	index@(triton_poi_fused_convolution_relu_54)
        /*002c*/ 	.word	0x00000000
.L_7:


//--------------------- .nv.info.triton_poi_fused_convolution_relu_54 --------------------------
	.section	.nv.info.triton_poi_fused_convolution_relu_54,"",@"SHT_CUDA_INFO"
	.sectionflags	@""
	.align	4


	//----- nvinfo : EIATTR_CUDA_API_VERSION
	.align		4
        /*0000*/ 	.byte	0x04, 0x37
        /*0002*/ 	.short	(.L_9 - .L_8)
.L_8:
        /*0004*/ 	.word	0x0000007c


	//----- nvinfo : EIATTR_KPARAM_INFO
	.align		4
.L_9:
        /*0008*/ 	.byte	0x04, 0x17
        /*000a*/ 	.short	(.L_11 - .L_10)
.L_10:
        /*000c*/ 	.word	0x00000000
        /*0010*/ 	.short	0x0002
        /*0012*/ 	.short	0x0010
        /*0014*/ 	.byte	0x00, 0xf0, 0x11, 0x00


	//----- nvinfo : EIATTR_KPARAM_INFO
	.align		4
.L_11:
        /*0018*/ 	.byte	0x04, 0x17
        /*001a*/ 	.short	(.L_13 - .L_12)
.L_12:
        /*001c*/ 	.word	0x00000000
        /*0020*/ 	.short	0x0001
        /*0022*/ 	.short	0x0008
        /*0024*/ 	.byte	0x00, 0xf4, 0x21, 0x00


	//----- nvinfo : EIATTR_KPARAM_INFO
	.align		4
.L_13:
        /*0028*/ 	.byte	0x04, 0x17
        /*002a*/ 	.short	(.L_15 - .L_14)
.L_14:
        /*002c*/ 	.word	0x00000000
        /*0030*/ 	.short	0x0000
        /*0032*/ 	.short	0x0000
        /*0034*/ 	.byte	0x00, 0xf4, 0x21, 0x00


	//----- nvinfo : EIATTR_SPARSE_MMA_MASK
	.align		4
.L_15:
        /*0038*/ 	.byte	0x03, 0x50
        /*003a*/ 	.short	0x0000


	//----- nvinfo : EIATTR_MAXREG_COUNT
	.align		4
        /*003c*/ 	.byte	0x03, 0x1b
        /*003e*/ 	.short	0x00ff


	//----- nvinfo : EIATTR_EXIT_INSTR_OFFSETS
	.align		4
        /*0040*/ 	.byte	0x04, 0x1c
        /*0042*/ 	.short	(.L_17 - .L_16)


	//   ....[0]....
.L_16:
        /*0044*/ 	.word	0x000001b0


	//----- nvinfo : EIATTR_REQNTID
	.align		4
.L_17:
        /*0048*/ 	.byte	0x04, 0x10
        /*004a*/ 	.short	(.L_19 - .L_18)
.L_18:
        /*004c*/ 	.word	0x00000080
        /*0050*/ 	.word	0x00000001
        /*0054*/ 	.word	0x00000001


	//----- nvinfo : EIATTR_CBANK_PARAM_SIZE
	.align		4
.L_19:
        /*0058*/ 	.byte	0x03, 0x19
        /*005a*/ 	.short	0x0014


	//----- nvinfo : EIATTR_PARAM_CBANK
	.align		4
        /*005c*/ 	.byte	0x04, 0x0a
        /*005e*/ 	.short	(.L_21 - .L_20)
	.align		4
.L_20:
        /*0060*/ 	.word	index@(.nv.constant0.triton_poi_fused_convolution_relu_54)
        /*0064*/ 	.short	0x0210
        /*0066*/ 	.short	0x0014


	//----- nvinfo : EIATTR_SW_WAR
	.align		4
.L_21:
        /*0068*/ 	.byte	0x04, 0x36
        /*006a*/ 	.short	(.L_23 - .L_22)
.L_22:
        /*006c*/ 	.word	0x00000008
.L_23:


//--------------------- .nv.callgraph             --------------------------
	.section	.nv.callgraph,"",@"SHT_CUDA_CALLGRAPH"
	.align	4
	.sectionentsize	8
	.align		4
        /*0000*/ 	.word	0x00000000
	.align		4
        /*0004*/ 	.word	0xffffffff
	.align		4
        /*0008*/ 	.word	0x00000000
	.align		4
        /*000c*/ 	.word	0xfffffffe
	.align		4
        /*0010*/ 	.word	0x00000000
	.align		4
        /*0014*/ 	.word	0xfffffffd
	.align		4
        /*0018*/ 	.word	0x00000000
	.align		4
        /*001c*/ 	.word	0xfffffffc


//--------------------- .text.triton_poi_fused_convolution_relu_54 --------------------------
	.section	.text.triton_poi_fused_convolution_relu_54,"ax",@progbits
	.align	128
        .global         triton_poi_fused_convolution_relu_54
        .type           triton_poi_fused_convolution_relu_54,@function
        .size           triton_poi_fused_convolution_relu_54,(.L_x_1 - triton_poi_fused_convolution_relu_54)
        .other          triton_poi_fused_convolution_relu_54,@"STO_CUDA_ENTRY STV_DEFAULT"
triton_poi_fused_convolution_relu_54:
.text.triton_poi_fused_convolution_relu_54:
[----:B------:R-:W-:Y:S01]  /*0000*/  LDC R1, c[0x0][0x28] ;  /* 0x00000a00ff017b82 */ /* 0x000fe20000000800 */
[----:B------:R-:W1:Y:S07]  /*0010*/  S2R R0, SR_TID.X ;  /* 0x0000000000007919 */ /* 0x000e6e0000002100 */
[----:B------:R-:W2:Y:S01]  /*0020*/  LDC.64 R4, c[0x0][0x218] ;  /* 0x00008600ff047b82 */ /* 0x000ea20000000a00 */
[----:B------:R-:W-:Y:S01]  /*0030*/  ULDC.64 UR4, c[0x0][0x208] ;  /* 0x0000820000047ab9 */ /* 0x000fe20000000a00 */
[----:B------:R-:W3:Y:S06]  /*0040*/  S2R R7, SR_CTAID.X ;  /* 0x0000000000077919 */ /* 0x000eec0000002500 */
[----:B------:R-:W4:Y:S01]  /*0050*/  LDC.64 R2, c[0x0][0x210] ;  /* 0x00008400ff027b82 */ /* 0x000f220000000a00 */
[----:B-1----:R-:W-:Y:S01]  /*0060*/  IMAD.SHL.U32 R0, R0, 0x2, RZ ;  /* 0x0000000200007824 */ /* 0x002fe200078e00ff */
[----:B---3--:R-:W-:-:S04]  /*0070*/  SHF.R.S32.HI R6, RZ, 0x17, R7 ;  /* 0x00000017ff067819 */ /* 0x008fc80000011407 */
[----:B------:R-:W-:Y:S02]  /*0080*/  LOP3.LUT R0, R0, 0xfe, RZ, 0xc0, !PT ;  /* 0x000000fe00007812 */ /* 0x000fe400078ec0ff */
[----:B------:R-:W-:-:S03]  /*0090*/  SGXT R6, R6, 0x1 ;  /* 0x000000010606781a */ /* 0x000fc60000000200 */
[----:B------:R-:W-:-:S04]  /*00a0*/  IMAD R7, R7, 0x100, R0 ;  /* 0x0000010007077824 */ /* 0x000fc800078e0200 */
[----:B----4-:R-:W-:Y:S01]  /*00b0*/  IMAD.WIDE R2, R7, 0x4, R2 ;  /* 0x0000000407027825 */ /* 0x010fe200078e0202 */
[----:B------:R-:W-:-:S04]  /*00c0*/  LEA.HI R6, R6, R7, RZ, 0x6 ;  /* 0x0000000706067211 */ /* 0x000fc800078f30ff */
[----:B------:R-:W-:-:S04]  /*00d0*/  SHF.R.S32.HI R6, RZ, 0x6, R6 ;  /* 0x00000006ff067819 */ /* 0x000fc80000011406 */
[----:B------:R-:W-:-:S04]  /*00e0*/  LEA.HI R0, R6, R6, RZ, 0x7 ;  /* 0x0000000606007211 */ /* 0x000fc800078f38ff */
[----:B------:R-:W-:-:S05]  /*00f0*/  LOP3.LUT R9, R0, 0xffffff80, RZ, 0xc0, !PT ;  /* 0xffffff8000097812 */ /* 0x000fca00078ec0ff */
[----:B------:R-:W-:Y:S02]  /*0100*/  IMAD.IADD R9, R6, 0x1, -R9 ;  /* 0x0000000106097824 */ /* 0x000fe400078e0a09 */
[----:B------:R-:W3:Y:S02]  /*0110*/  LDG.E.64 R6, desc[UR4][R2.64] ;  /* 0x0000000402067981 */ /* 0x000ee4000c1e1b00 */
[----:B--2---:R-:W-:-:S06]  /*0120*/  IMAD.WIDE R4, R9, 0x4, R4 ;  /* 0x0000000409047825 */ /* 0x004fcc00078e0204 */
[----:B------:R-:W3:Y:S02]  /*0130*/  LDG.E.EL R4, desc[UR4][R4.64] ;  /* 0x0000000404047981 */ /* 0x000ee4000c2e1900 */
[CC--:B---3--:R-:W-:Y:S01]  /*0140*/  FSETP.GEU.AND P0, PT, R6.reuse, -R4.reuse, PT ;  /* 0x800000040600720b */ /* 0x0c8fe20003f0e000 */
[--C-:B------:R-:W-:Y:S01]  /*0150*/  FADD R6, R6, R4.reuse ;  /* 0x0000000406067221 */ /* 0x100fe20000000000 */
[C---:B------:R-:W-:Y:S01]  /*0160*/  FADD R0, R7.reuse, R4 ;  /* 0x0000000407007221 */ /* 0x040fe20000000000 */
[----:B------:R-:W-:-:S03]  /*0170*/  FSETP.GEU.AND P1, PT, R7, -R4, PT ;  /* 0x800000040700720b */ /* 0x000fc60003f2e000 */
[----:B------:R-:W-:Y:S02]  /*0180*/  FSEL R6, R6, RZ, P0 ;  /* 0x000000ff06067208 */ /* 0x000fe40000000000 */
[----:B------:R-:W-:-:S05]  /*0190*/  FSEL R7, R0, RZ, P1 ;  /* 0x000000ff00077208 */ /* 0x000fca0000800000 */
[----:B------:R-:W-:Y:S01]  /*01a0*/  STG.E.64 desc[UR4][R2.64], R6 ;  /* 0x0000000602007986 */ /* 0x000fe2000c101b04 */
[----:B------:R-:W-:Y:S05]  /*01b0*/  EXIT ;  /* 0x000000000000794d */ /* 0x000fea0003800000 */
.L_x_0:
[----:B------:R-:W-:-:S00]  /*01c0*/  BRA `(.L_x_0) ;  /* 0xfffffffc00fc7947 */ /* 0x000fc0000383ffff */
[----:B------:R-:W-:-:S00]  /*01d0*/  NOP ;  /* 0x0000000000007918 */ /* 0x000fc00000000000 */
        /* <DEDUP_REMOVED lines=10> */
.L_x_1:


//--------------------- .nv.constant0.triton_poi_fused_convolution_relu_54 --------------------------
	.section	.nv.constant0.triton_poi_fused_convolution_relu_54,"a",@progbits
	.sectionflags	@""
	.align	4
.nv.constant0.triton_poi_fused_convolution_relu_54:
	.zero		548
